//
// Generated by NVIDIA NVVM Compiler
//
// Compiler Build ID: CL-36424714
// Cuda compilation tools, release 13.0, V13.0.88
// Based on NVVM 20.0.0
//

.version 9.0
.target sm_100
.address_size 64

	// .globl	_Z6kernelv
.extern .func  (.param .b32 func_retval0) vprintf
(
	.param .b64 vprintf_param_0,
	.param .b64 vprintf_param_1
)
;
.global .align 1 .b8 $str[10] = {114, 101, 115, 32, 61, 32, 37, 102, 10};

.visible .entry _Z6kernelv()
{
	.local .align 8 .b8 	__local_depot0[8];
	.reg .b64 	%SP;
	.reg .b64 	%SPL;
	.reg .b32 	%r<3>;
	.reg .b64 	%rd<6>;

	mov.u64 	%SPL, __local_depot0;
	cvta.local.u64 	%SP, %SPL;
	add.u64 	%rd1, %SP, 0;
	add.u64 	%rd2, %SPL, 0;
	mov.b64 	%rd3, 4613937818241073152;
	st.local.u64 	[%rd2], %rd3;
	mov.u64 	%rd4, $str;
	cvta.global.u64 	%rd5, %rd4;
	{ // callseq 0, 0
	.param .b64 param0;
	st.param.b64 	[param0], %rd5;
	.param .b64 param1;
	st.param.b64 	[param1], %rd1;
	.param .b32 retval0;
	call.uni (retval0), 
	vprintf, 
	(
	param0, 
	param1
	);
	ld.param.b32 	%r1, [retval0];
	} // callseq 0
	ret;

}


// ===== COMPILED SASS (sm_100) =====

	.target	sm_100

	.elftype	@"ET_EXEC"


//--------------------- .note.nv.tkinfo           --------------------------
	.section	.note.nv.tkinfo,"",@"SHT_NOTE"
	.sectionflags	@"SHF_NOTE_NV_TKINFO"
	.tkinfo
        /*0018*/ 	.word	0x00000002
        /*0030*/ 	.string	""
        /*0030*/ 	.string	"ptxas"
        /*0030*/ 	.string	"Cuda compilation tools, release 13.0, V13.0.88"
        /*0030*/ 	.string	"Build cuda_13.0.r13.0/compiler.36424714_0"
        /*0030*/ 	.string	"-arch sm_100 -m 64 "



//--------------------- .note.nv.cuinfo           --------------------------
	.section	.note.nv.cuinfo,"",@"SHT_NOTE"
	.sectionflags	@"SHF_NOTE_NV_CUINFO"
        /*0018*/ 	.short	0x0002
        /*001a*/ 	.short	0x0064
        /*001c*/ 	.short	0x0082
	.zero		2


//--------------------- .nv.info                  --------------------------
	.section	.nv.info,"",@"SHT_CUDA_INFO"
	.align	4


	//----- nvinfo : EIATTR_REGCOUNT
	.align		4
        /*0000*/ 	.byte	0x04, 0x2f
        /*0002*/ 	.short	(.L_2 - .L_1)
	.align		4
.L_1:
        /*0004*/ 	.word	index@(_Z6kernelv)
        /*0008*/ 	.word	0x00000018


	//----- nvinfo : EIATTR_FRAME_SIZE
	.align		4
.L_2:
        /*000c*/ 	.byte	0x04, 0x11
        /*000e*/ 	.short	(.L_4 - .L_3)
	.align		4
.L_3:
        /*0010*/ 	.word	index@(_Z6kernelv)
        /*0014*/ 	.word	0x00000008


	//----- nvinfo : EIATTR_MIN_STACK_SIZE
	.align		4
.L_4:
        /*0018*/ 	.byte	0x04, 0x12
        /*001a*/ 	.short	(.L_6 - .L_5)
	.align		4
.L_5:
        /*001c*/ 	.word	index@(_Z6kernelv)
        /*0020*/ 	.word	0x00000008
.L_6:


//--------------------- .nv.compat                --------------------------
	.section	.nv.compat,"",@"SHT_CUDA_COMPAT_INFO"
	.align	4
        /*0000*/ 	.byte	0x02, 0x09, 0x00, 0x00, 0x02, 0x02, 0x01, 0x00, 0x02, 0x05, 0x05, 0x00, 0x03, 0x07, 0x01, 0x01
        /*0010*/ 	.byte	0x02, 0x03, 0x00, 0x00, 0x02, 0x06, 0x01, 0x00, 0x04, 0x0b, 0x08, 0x00, 0x09, 0x00, 0x00, 0x00
        /*0020*/ 	.byte	0x00, 0x00, 0x00, 0x00


//--------------------- .nv.info._Z6kernelv       --------------------------
	.section	.nv.info._Z6kernelv,"",@"SHT_CUDA_INFO"
	.sectionflags	@""
	.align	4


	//----- nvinfo : EIATTR_CUDA_API_VERSION
	.align		4
        /*0000*/ 	.byte	0x04, 0x37
        /*0002*/ 	.short	(.L_8 - .L_7)
.L_7:
        /*0004*/ 	.word	0x00000082


	//----- nvinfo : EIATTR_SPARSE_MMA_MASK
	.align		4
.L_8:
        /*0008*/ 	.byte	0x03, 0x50
        /*000a*/ 	.short	0x0000


	//----- nvinfo : EIATTR_MAXREG_COUNT
	.align		4
        /*000c*/ 	.byte	0x03, 0x1b
        /*000e*/ 	.short	0x00ff


	//----- nvinfo : EIATTR_EXTERNS
	.align		4
        /*0010*/ 	.byte	0x04, 0x0f
        /*0012*/ 	.short	(.L_10 - .L_9)


	//   ....[0]....
	.align		4
.L_9:
        /*0014*/ 	.word	index@(vprintf)


	//----- nvinfo : EIATTR_MERCURY_ISA_VERSION
	.align		4
.L_10:
        /*0018*/ 	.byte	0x03, 0x5f
        /*001a*/ 	.short	0x0101


	//----- nvinfo : EIATTR_VRC_CTA_INIT_COUNT
	.align		4
        /*001c*/ 	.byte	0x02, 0x4a
	.zero		1
	.zero		1


	//----- nvinfo : EIATTR_SYSCALL_OFFSETS
	.align		4
        /*0020*/ 	.byte	0x04, 0x46
        /*0022*/ 	.short	(.L_12 - .L_11)


	//   ....[0]....
.L_11:
        /*0024*/ 	.word	0x000000f0


	//----- nvinfo : EIATTR_EXIT_INSTR_OFFSETS
	.align		4
.L_12:
        /*0028*/ 	.byte	0x04, 0x1c
        /*002a*/ 	.short	(.L_14 - .L_13)


	//   ....[0]....
.L_13:
        /*002c*/ 	.word	0x00000100


	//----- nvinfo : EIATTR_SW_WAR
	.align		4
.L_14:
        /*0030*/ 	.byte	0x04, 0x36
        /*0032*/ 	.short	(.L_16 - .L_15)
.L_15:
        /*0034*/ 	.word	0x00000008
.L_16:


//--------------------- .nv.callgraph             --------------------------
	.section	.nv.callgraph,"",@"SHT_CUDA_CALLGRAPH"
	.align	4
	.sectionentsize	8
	.align		4
        /*0000*/ 	.word	0x00000000
	.align		4
        /*0004*/ 	.word	0xffffffff
	.align		4
        /*0008*/ 	.word	index@(_Z6kernelv)
	.align		4
        /*000c*/ 	.word	index@(vprintf)
	.align		4
        /*0010*/ 	.word	0x00000000
	.align		4
        /*0014*/ 	.word	0xfffffffe
	.align		4
        /*0018*/ 	.word	0x00000000
	.align		4
        /*001c*/ 	.word	0xfffffffd
	.align		4
        /*0020*/ 	.word	0x00000000
	.align		4
        /*0024*/ 	.word	0xfffffffc


//--------------------- .nv.constant4             --------------------------
	.section	.nv.constant4,"a",@progbits
	.align	8
	.align		8
.nv.constant4:
        /*0000*/ 	.dword	vprintf
	.align		8
        /*0008*/ 	.dword	$str


//--------------------- .text._Z6kernelv          --------------------------
	.section	.text._Z6kernelv,"ax",@progbits
	.align	128
        .global         _Z6kernelv
        .type           _Z6kernelv,@function
        .size           _Z6kernelv,(.L_x_2 - _Z6kernelv)
        .other          _Z6kernelv,@"STO_CUDA_ENTRY STV_DEFAULT"
_Z6kernelv:
.text._Z6kernelv:
[----:B------:R-:W0:Y:S01]  /*0000*/  LDC R1, c[0x0][0x37c] ;  /* 0x0000df00ff017b82 */ /* 0x000e220000000800 */
[----:B------:R-:W-:Y:S02]  /*0010*/  HFMA2 R9, -RZ, RZ, 2.015625, 0 ;  /* 0x40080000ff097431 */ /* 0x000fe400000001ff */
[----:B0-----:R-:W-:Y:S01]  /*0020*/  VIADD R1, R1, 0xfffffff8 ;  /* 0xfffffff801017836 */ /* 0x001fe20000000000 */
[----:B------:R-:W-:Y:S01]  /*0030*/  MOV R0, 0x0 ;  /* 0x0000000000007802 */ /* 0x000fe20000000f00 */
[----:B------:R-:W-:Y:S01]  /*0040*/  IMAD.MOV.U32 R8, RZ, RZ, 0x0 ;  /* 0x00000000ff087424 */ /* 0x000fe200078e00ff */
[----:B------:R-:W0:Y:S02]  /*0050*/  LDCU UR4, c[0x0][0x2f8] ;  /* 0x00005f00ff0477ac */ /* 0x000e240008000800 */
[----:B------:R1:W2:Y:S02]  /*0060*/  LDC.64 R2, c[0x4][R0] ;  /* 0x0100000000027b82 */ /* 0x0002a40000000a00 */
[----:B------:R1:W-:Y:S01]  /*0070*/  STL.64 [R1], R8 ;  /* 0x0000000801007387 */ /* 0x0003e20000100a00 */
[----:B------:R-:W3:Y:S01]  /*0080*/  LDCU.64 UR6, c[0x4][0x8] ;  /* 0x01000100ff0677ac */ /* 0x000ee20008000a00 */
[----:B------:R-:W4:Y:S01]  /*0090*/  LDCU UR5, c[0x0][0x2fc] ;  /* 0x00005f80ff0577ac */ /* 0x000f220008000800 */
[----:B0-----:R-:W-:Y:S01]  /*00a0*/  IADD3 R6, P0, PT, R1, UR4, RZ ;  /* 0x0000000401067c10 */ /* 0x001fe2000ff1e0ff */
[----:B---3--:R-:W-:Y:S01]  /*00b0*/  IMAD.U32 R4, RZ, RZ, UR6 ;  /* 0x00000006ff047e24 */ /* 0x008fe2000f8e00ff */
[----:B------:R-:W-:-:S03]  /*00c0*/  MOV R5, UR7 ;  /* 0x0000000700057c02 */ /* 0x000fc60008000f00 */
[----:B-1--4-:R-:W-:-:S08]  /*00d0*/  IMAD.X R7, RZ, RZ, UR5, P0 ;  /* 0x00000005ff077e24 */ /* 0x012fd000080e06ff */
[----:B------:R-:W-:-:S07]  /*00e0*/  LEPC R20, `(.L_x_0) ;  /* 0x000000001014794e */ /* 0x000fce0000000000 */
[----:B--2---:R-:W-:Y:S05]  /*00f0*/  CALL.ABS.NOINC R2 ;  /* 0x0000000002007343 */ /* 0x004fea0003c00000 */
.L_x_0:
[----:B------:R-:W-:Y:S05]  /*0100*/  EXIT ;  /* 0x000000000000794d */ /* 0x000fea0003800000 */
.L_x_1:
[----:B------:R-:W-:-:S00]  /*0110*/  BRA `(.L_x_1) ;  /* 0xfffffffc00fc7947 */ /* 0x000fc0000383ffff */
[----:B------:R-:W-:-:S00]  /*0120*/  NOP ;  /* 0x0000000000007918 */ /* 0x000fc00000000000 */
        /* <DEDUP_REMOVED lines=13> */
.L_x_2:


//--------------------- .nv.global.init           --------------------------
	.section	.nv.global.init,"aw",@progbits
.nv.global.init:
	.type		$str,@object
	.size		$str,(.L_0 - $str)
$str:
        /*0000*/ 	.byte	0x72, 0x65, 0x73, 0x20, 0x3d, 0x20, 0x25, 0x66, 0x0a, 0x00
.L_0:


//--------------------- .nv.shared.reserved.0     --------------------------
	.section	.nv.shared.reserved.0,"aw",@nobits
	.weak		__nv_reservedSMEM_offset_0_alias
	.size		__nv_reservedSMEM_offset_0_alias, 0, 64
	.other		__nv_reservedSMEM_offset_0_alias,@"STO_CUDA_RESERVED_SHARED STV_DEFAULT"
__nv_reservedSMEM_offset_0_alias:
	.zero		0
	.zero		64


//--------------------- .nv.constant0._Z6kernelv  --------------------------
	.section	.nv.constant0._Z6kernelv,"a",@progbits
	.sectionflags	@""
	.align	4
.nv.constant0._Z6kernelv:
	.zero		896


//--------------------- SYMBOLS --------------------------

	.type		.nv.reservedSmem.offset0,@object
	.size		.nv.reservedSmem.offset0,0x4
	.type		vprintf,@function
